//
// Generated by NVIDIA NVVM Compiler
//
// Compiler Build ID: CL-36424714
// Cuda compilation tools, release 13.0, V13.0.88
// Based on NVVM 20.0.0
//

.version 9.0
.target sm_100
.address_size 64

	// .globl	_Z14update_weightsPfS_S_fi

.visible .entry _Z14update_weightsPfS_S_fi(
	.param .u64 .ptr .align 1 _Z14update_weightsPfS_S_fi_param_0,
	.param .u64 .ptr .align 1 _Z14update_weightsPfS_S_fi_param_1,
	.param .u64 .ptr .align 1 _Z14update_weightsPfS_S_fi_param_2,
	.param .f32 _Z14update_weightsPfS_S_fi_param_3,
	.param .u32 _Z14update_weightsPfS_S_fi_param_4
)
{
	.reg .pred 	%p<2>;
	.reg .b32 	%r<6>;
	.reg .b32 	%f<13>;
	.reg .b64 	%rd<10>;

	ld.param.u64 	%rd1, [_Z14update_weightsPfS_S_fi_param_0];
	ld.param.u64 	%rd2, [_Z14update_weightsPfS_S_fi_param_1];
	ld.param.u64 	%rd3, [_Z14update_weightsPfS_S_fi_param_2];
	ld.param.f32 	%f1, [_Z14update_weightsPfS_S_fi_param_3];
	ld.param.u32 	%r2, [_Z14update_weightsPfS_S_fi_param_4];
	mov.u32 	%r3, %ctaid.x;
	mov.u32 	%r4, %ntid.x;
	mov.u32 	%r5, %tid.x;
	mad.lo.s32 	%r1, %r3, %r4, %r5;
	setp.ge.s32 	%p1, %r1, %r2;
	@%p1 bra 	$L__BB0_2;
	cvta.to.global.u64 	%rd4, %rd3;
	cvta.to.global.u64 	%rd5, %rd1;
	cvta.to.global.u64 	%rd6, %rd2;
	ld.global.f32 	%f2, [%rd4];
	ld.global.f32 	%f3, [%rd4+4];
	mul.wide.s32 	%rd7, %r1, 4;
	add.s64 	%rd8, %rd5, %rd7;
	ld.global.f32 	%f4, [%rd8];
	fma.rn.f32 	%f5, %f3, %f4, %f2;
	add.s64 	%rd9, %rd6, %rd7;
	ld.global.f32 	%f6, [%rd9];
	sub.f32 	%f7, %f5, %f6;
	mul.f32 	%f8, %f1, %f7;
	sub.f32 	%f9, %f2, %f8;
	st.global.f32 	[%rd4], %f9;
	ld.global.f32 	%f10, [%rd8];
	mul.f32 	%f11, %f8, %f10;
	sub.f32 	%f12, %f3, %f11;
	st.global.f32 	[%rd4+4], %f12;
$L__BB0_2:
	ret;

}


// ===== COMPILED SASS (sm_100) =====

	.target	sm_100

	.elftype	@"ET_EXEC"


//--------------------- .note.nv.tkinfo           --------------------------
	.section	.note.nv.tkinfo,"",@"SHT_NOTE"
	.sectionflags	@"SHF_NOTE_NV_TKINFO"
	.tkinfo
        /*0018*/ 	.word	0x00000002
        /*0030*/ 	.string	""
        /*0030*/ 	.string	"ptxas"
        /*0030*/ 	.string	"Cuda compilation tools, release 13.0, V13.0.88"
        /*0030*/ 	.string	"Build cuda_13.0.r13.0/compiler.36424714_0"
        /*0030*/ 	.string	"-arch sm_100 -m 64 "



//--------------------- .note.nv.cuinfo           --------------------------
	.section	.note.nv.cuinfo,"",@"SHT_NOTE"
	.sectionflags	@"SHF_NOTE_NV_CUINFO"
        /*0018*/ 	.short	0x0002
        /*001a*/ 	.short	0x0064
        /*001c*/ 	.short	0x0082
	.zero		2


//--------------------- .nv.info                  --------------------------
	.section	.nv.info,"",@"SHT_CUDA_INFO"
	.align	4


	//----- nvinfo : EIATTR_REGCOUNT
	.align		4
        /*0000*/ 	.byte	0x04, 0x2f
        /*0002*/ 	.short	(.L_1 - .L_0)
	.align		4
.L_0:
        /*0004*/ 	.word	index@(_Z14update_weightsPfS_S_fi)
        /*0008*/ 	.word	0x0000000e


	//----- nvinfo : EIATTR_FRAME_SIZE
	.align		4
.L_1:
        /*000c*/ 	.byte	0x04, 0x11
        /*000e*/ 	.short	(.L_3 - .L_2)
	.align		4
.L_2:
        /*0010*/ 	.word	index@(_Z14update_weightsPfS_S_fi)
        /*0014*/ 	.word	0x00000000


	//----- nvinfo : EIATTR_MIN_STACK_SIZE
	.align		4
.L_3:
        /*0018*/ 	.byte	0x04, 0x12
        /*001a*/ 	.short	(.L_5 - .L_4)
	.align		4
.L_4:
        /*001c*/ 	.word	index@(_Z14update_weightsPfS_S_fi)
        /*0020*/ 	.word	0x00000000
.L_5:


//--------------------- .nv.compat                --------------------------
	.section	.nv.compat,"",@"SHT_CUDA_COMPAT_INFO"
	.align	4
        /*0000*/ 	.byte	0x02, 0x09, 0x00, 0x00, 0x02, 0x02, 0x01, 0x00, 0x02, 0x05, 0x05, 0x00, 0x03, 0x07, 0x01, 0x01
        /*0010*/ 	.byte	0x02, 0x03, 0x00, 0x00, 0x02, 0x06, 0x01, 0x00, 0x04, 0x0b, 0x08, 0x00, 0x09, 0x00, 0x00, 0x00
        /*0020*/ 	.byte	0x00, 0x00, 0x00, 0x00


//--------------------- .nv.info._Z14update_weightsPfS_S_fi --------------------------
	.section	.nv.info._Z14update_weightsPfS_S_fi,"",@"SHT_CUDA_INFO"
	.sectionflags	@""
	.align	4


	//----- nvinfo : EIATTR_CUDA_API_VERSION
	.align		4
        /*0000*/ 	.byte	0x04, 0x37
        /*0002*/ 	.short	(.L_7 - .L_6)
.L_6:
        /*0004*/ 	.word	0x00000082


	//----- nvinfo : EIATTR_KPARAM_INFO
	.align		4
.L_7:
        /*0008*/ 	.byte	0x04, 0x17
        /*000a*/ 	.short	(.L_9 - .L_8)
.L_8:
        /*000c*/ 	.word	0x00000000
        /*0010*/ 	.short	0x0004
        /*0012*/ 	.short	0x001c
        /*0014*/ 	.byte	0x00, 0xf0, 0x11, 0x00


	//----- nvinfo : EIATTR_KPARAM_INFO
	.align		4
.L_9:
        /*0018*/ 	.byte	0x04, 0x17
        /*001a*/ 	.short	(.L_11 - .L_10)
.L_10:
        /*001c*/ 	.word	0x00000000
        /*0020*/ 	.short	0x0003
        /*0022*/ 	.short	0x0018
        /*0024*/ 	.byte	0x00, 0xf0, 0x11, 0x00


	//----- nvinfo : EIATTR_KPARAM_INFO
	.align		4
.L_11:
        /*0028*/ 	.byte	0x04, 0x17
        /*002a*/ 	.short	(.L_13 - .L_12)
.L_12:
        /*002c*/ 	.word	0x00000000
        /*0030*/ 	.short	0x0002
        /*0032*/ 	.short	0x0010
        /*0034*/ 	.byte	0x00, 0xf5, 0x21, 0x00


	//----- nvinfo : EIATTR_KPARAM_INFO
	.align		4
.L_13:
        /*0038*/ 	.byte	0x04, 0x17
        /*003a*/ 	.short	(.L_15 - .L_14)
.L_14:
        /*003c*/ 	.word	0x00000000
        /*0040*/ 	.short	0x0001
        /*0042*/ 	.short	0x0008
        /*0044*/ 	.byte	0x00, 0xf5, 0x21, 0x00


	//----- nvinfo : EIATTR_KPARAM_INFO
	.align		4
.L_15:
        /*0048*/ 	.byte	0x04, 0x17
        /*004a*/ 	.short	(.L_17 - .L_16)
.L_16:
        /*004c*/ 	.word	0x00000000
        /*0050*/ 	.short	0x0000
        /*0052*/ 	.short	0x0000
        /*0054*/ 	.byte	0x00, 0xf5, 0x21, 0x00


	//----- nvinfo : EIATTR_SPARSE_MMA_MASK
	.align		4
.L_17:
        /*0058*/ 	.byte	0x03, 0x50
        /*005a*/ 	.short	0x0000


	//----- nvinfo : EIATTR_MAXREG_COUNT
	.align		4
        /*005c*/ 	.byte	0x03, 0x1b
        /*005e*/ 	.short	0x00ff


	//----- nvinfo : EIATTR_MERCURY_ISA_VERSION
	.align		4
        /*0060*/ 	.byte	0x03, 0x5f
        /*0062*/ 	.short	0x0101


	//----- nvinfo : EIATTR_VRC_CTA_INIT_COUNT
	.align		4
        /*0064*/ 	.byte	0x02, 0x4a
	.zero		1
	.zero		1


	//----- nvinfo : EIATTR_EXIT_INSTR_OFFSETS
	.align		4
        /*0068*/ 	.byte	0x04, 0x1c
        /*006a*/ 	.short	(.L_19 - .L_18)


	//   ....[0]....
.L_18:
        /*006c*/ 	.word	0x00000070


	//   ....[1]....
        /*0070*/ 	.word	0x000001b0


	//----- nvinfo : EIATTR_CBANK_PARAM_SIZE
	.align		4
.L_19:
        /*0074*/ 	.byte	0x03, 0x19
        /*0076*/ 	.short	0x0020


	//----- nvinfo : EIATTR_PARAM_CBANK
	.align		4
        /*0078*/ 	.byte	0x04, 0x0a
        /*007a*/ 	.short	(.L_21 - .L_20)
	.align		4
.L_20:
        /*007c*/ 	.word	index@(.nv.constant0._Z14update_weightsPfS_S_fi)
        /*0080*/ 	.short	0x0380
        /*0082*/ 	.short	0x0020


	//----- nvinfo : EIATTR_SW_WAR
	.align		4
.L_21:
        /*0084*/ 	.byte	0x04, 0x36
        /*0086*/ 	.short	(.L_23 - .L_22)
.L_22:
        /*0088*/ 	.word	0x00000008
.L_23:


//--------------------- .nv.callgraph             --------------------------
	.section	.nv.callgraph,"",@"SHT_CUDA_CALLGRAPH"
	.align	4
	.sectionentsize	8
	.align		4
        /*0000*/ 	.word	0x00000000
	.align		4
        /*0004*/ 	.word	0xffffffff
	.align		4
        /*0008*/ 	.word	0x00000000
	.align		4
        /*000c*/ 	.word	0xfffffffe
	.align		4
        /*0010*/ 	.word	0x00000000
	.align		4
        /*0014*/ 	.word	0xfffffffd
	.align		4
        /*0018*/ 	.word	0x00000000
	.align		4
        /*001c*/ 	.word	0xfffffffc


//--------------------- .text._Z14update_weightsPfS_S_fi --------------------------
	.section	.text._Z14update_weightsPfS_S_fi,"ax",@progbits
	.align	128
        .global         _Z14update_weightsPfS_S_fi
        .type           _Z14update_weightsPfS_S_fi,@function
        .size           _Z14update_weightsPfS_S_fi,(.L_x_1 - _Z14update_weightsPfS_S_fi)
        .other          _Z14update_weightsPfS_S_fi,@"STO_CUDA_ENTRY STV_DEFAULT"
_Z14update_weightsPfS_S_fi:
.text._Z14update_weightsPfS_S_fi:
[----:B------:R-:W-:Y:S01]  /*0000*/  LDC R1, c[0x0][0x37c] ;  /* 0x0000df00ff017b82 */ /* 0x000fe20000000800 */
[----:B------:R-:W0:Y:S07]  /*0010*/  S2R R0, SR_TID.X ;  /* 0x0000000000007919 */ /* 0x000e2e0000002100 */
[----:B------:R-:W0:Y:S01]  /*0020*/  S2UR UR4, SR_CTAID.X ;  /* 0x00000000000479c3 */ /* 0x000e220000002500 */
[----:B------:R-:W1:Y:S07]  /*0030*/  LDCU UR5, c[0x0][0x39c] ;  /* 0x00007380ff0577ac */ /* 0x000e6e0008000800 */
[----:B------:R-:W0:Y:S02]  /*0040*/  LDC R9, c[0x0][0x360] ;  /* 0x0000d800ff097b82 */ /* 0x000e240000000800 */
[----:B0-----:R-:W-:-:S05]  /*0050*/  IMAD R9, R9, UR4, R0 ;  /* 0x0000000409097c24 */ /* 0x001fca000f8e0200 */
[----:B-1----:R-:W-:-:S13]  /*0060*/  ISETP.GE.AND P0, PT, R9, UR5, PT ;  /* 0x0000000509007c0c */ /* 0x002fda000bf06270 */
[----:B------:R-:W-:Y:S05]  /*0070*/  @P0 EXIT ;  /* 0x000000000000094d */ /* 0x000fea0003800000 */
[----:B------:R-:W0:Y:S01]  /*0080*/  LDC.64 R4, c[0x0][0x380] ;  /* 0x0000e000ff047b82 */ /* 0x000e220000000a00 */
[----:B------:R-:W1:Y:S01]  /*0090*/  LDCU.64 UR4, c[0x0][0x358] ;  /* 0x00006b00ff0477ac */ /* 0x000e620008000a00 */
[----:B------:R-:W2:Y:S06]  /*00a0*/  LDCU UR6, c[0x0][0x398] ;  /* 0x00007300ff0677ac */ /* 0x000eac0008000800 */
[----:B------:R-:W3:Y:S08]  /*00b0*/  LDC.64 R6, c[0x0][0x388] ;  /* 0x0000e200ff067b82 */ /* 0x000ef00000000a00 */
[----:B------:R-:W4:Y:S01]  /*00c0*/  LDC.64 R2, c[0x0][0x390] ;  /* 0x0000e400ff027b82 */ /* 0x000f220000000a00 */
[----:B0-----:R-:W-:-:S05]  /*00d0*/  IMAD.WIDE R4, R9, 0x4, R4 ;  /* 0x0000000409047825 */ /* 0x001fca00078e0204 */
[----:B-1----:R-:W5:Y:S01]  /*00e0*/  LDG.E R8, desc[UR4][R4.64] ;  /* 0x0000000404087981 */ /* 0x002f62000c1e1900 */
[----:B---3--:R-:W-:-:S06]  /*00f0*/  IMAD.WIDE R6, R9, 0x4, R6 ;  /* 0x0000000409067825 */ /* 0x008fcc00078e0206 */
[----:B------:R-:W3:Y:S04]  /*0100*/  LDG.E R7, desc[UR4][R6.64] ;  /* 0x0000000406077981 */ /* 0x000ee8000c1e1900 */
[----:B----4-:R-:W5:Y:S04]  /*0110*/  LDG.E R0, desc[UR4][R2.64] ;  /* 0x0000000402007981 */ /* 0x010f68000c1e1900 */
[----:B------:R-:W5:Y:S02]  /*0120*/  LDG.E R9, desc[UR4][R2.64+0x4] ;  /* 0x0000040402097981 */ /* 0x000f64000c1e1900 */
[----:B-----5:R-:W-:-:S04]  /*0130*/  FFMA R8, R9, R8, R0 ;  /* 0x0000000809087223 */ /* 0x020fc80000000000 */
[----:B---3--:R-:W-:-:S04]  /*0140*/  FADD R8, R8, -R7 ;  /* 0x8000000708087221 */ /* 0x008fc80000000000 */
[----:B--2---:R-:W-:-:S04]  /*0150*/  FMUL R8, R8, UR6 ;  /* 0x0000000608087c20 */ /* 0x004fc80008400000 */
[----:B------:R-:W-:-:S05]  /*0160*/  FADD R11, R0, -R8 ;  /* 0x80000008000b7221 */ /* 0x000fca0000000000 */
[----:B------:R-:W-:Y:S04]  /*0170*/  STG.E desc[UR4][R2.64], R11 ;  /* 0x0000000b02007986 */ /* 0x000fe8000c101904 */
[----:B------:R-:W2:Y:S02]  /*0180*/  LDG.E R0, desc[UR4][R4.64] ;  /* 0x0000000404007981 */ /* 0x000ea4000c1e1900 */
[----:B--2---:R-:W-:-:S05]  /*0190*/  FFMA R9, -R8, R0, R9 ;  /* 0x0000000008097223 */ /* 0x004fca0000000109 */
[----:B------:R-:W-:Y:S01]  /*01a0*/  STG.E desc[UR4][R2.64+0x4], R9 ;  /* 0x0000040902007986 */ /* 0x000fe2000c101904 */
[----:B------:R-:W-:Y:S05]  /*01b0*/  EXIT ;  /* 0x000000000000794d */ /* 0x000fea0003800000 */
.L_x_0:
[----:B------:R-:W-:-:S00]  /*01c0*/  BRA `(.L_x_0) ;  /* 0xfffffffc00fc7947 */ /* 0x000fc0000383ffff */
[----:B------:R-:W-:-:S00]  /*01d0*/  NOP ;  /* 0x0000000000007918 */ /* 0x000fc00000000000 */
        /* <DEDUP_REMOVED lines=10> */
.L_x_1:


//--------------------- .nv.shared.reserved.0     --------------------------
	.section	.nv.shared.reserved.0,"aw",@nobits
	.weak		__nv_reservedSMEM_offset_0_alias
	.size		__nv_reservedSMEM_offset_0_alias, 0, 64
	.other		__nv_reservedSMEM_offset_0_alias,@"STO_CUDA_RESERVED_SHARED STV_DEFAULT"
__nv_reservedSMEM_offset_0_alias:
	.zero		0
	.zero		64


//--------------------- .nv.constant0._Z14update_weightsPfS_S_fi --------------------------
	.section	.nv.constant0._Z14update_weightsPfS_S_fi,"a",@progbits
	.sectionflags	@""
	.align	4
.nv.constant0._Z14update_weightsPfS_S_fi:
	.zero		928


//--------------------- SYMBOLS --------------------------

	.type		.nv.reservedSmem.offset0,@object
	.size		.nv.reservedSmem.offset0,0x4
